//
// Generated by NVIDIA NVVM Compiler
//
// Compiler Build ID: CL-36424714
// Cuda compilation tools, release 13.0, V13.0.88
// Based on NVVM 20.0.0
//

.version 9.0
.target sm_100
.address_size 64

	// .globl	_Z5hellov
.extern .func  (.param .b32 func_retval0) vprintf
(
	.param .b64 vprintf_param_0,
	.param .b64 vprintf_param_1
)
;
.global .align 1 .b8 $str[14] = {72, 101, 108, 108, 111, 44, 32, 87, 111, 114, 108, 100, 10};

.visible .entry _Z5hellov()
{
	.reg .b32 	%r<3>;
	.reg .b64 	%rd<3>;

	mov.u64 	%rd1, $str;
	cvta.global.u64 	%rd2, %rd1;
	{ // callseq 0, 0
	.param .b64 param0;
	st.param.b64 	[param0], %rd2;
	.param .b64 param1;
	st.param.b64 	[param1], 0;
	.param .b32 retval0;
	call.uni (retval0), 
	vprintf, 
	(
	param0, 
	param1
	);
	ld.param.b32 	%r1, [retval0];
	} // callseq 0
	ret;

}


// ===== COMPILED SASS (sm_100) =====

	.target	sm_100

	.elftype	@"ET_EXEC"


//--------------------- .note.nv.tkinfo           --------------------------
	.section	.note.nv.tkinfo,"",@"SHT_NOTE"
	.sectionflags	@"SHF_NOTE_NV_TKINFO"
	.tkinfo
        /*0018*/ 	.word	0x00000002
        /*0030*/ 	.string	""
        /*0030*/ 	.string	"ptxas"
        /*0030*/ 	.string	"Cuda compilation tools, release 13.0, V13.0.88"
        /*0030*/ 	.string	"Build cuda_13.0.r13.0/compiler.36424714_0"
        /*0030*/ 	.string	"-arch sm_100 -m 64 "



//--------------------- .note.nv.cuinfo           --------------------------
	.section	.note.nv.cuinfo,"",@"SHT_NOTE"
	.sectionflags	@"SHF_NOTE_NV_CUINFO"
        /*0018*/ 	.short	0x0002
        /*001a*/ 	.short	0x0064
        /*001c*/ 	.short	0x0082
	.zero		2


//--------------------- .nv.info                  --------------------------
	.section	.nv.info,"",@"SHT_CUDA_INFO"
	.align	4


	//----- nvinfo : EIATTR_REGCOUNT
	.align		4
        /*0000*/ 	.byte	0x04, 0x2f
        /*0002*/ 	.short	(.L_2 - .L_1)
	.align		4
.L_1:
        /*0004*/ 	.word	index@(_Z5hellov)
        /*0008*/ 	.word	0x00000018


	//----- nvinfo : EIATTR_FRAME_SIZE
	.align		4
.L_2:
        /*000c*/ 	.byte	0x04, 0x11
        /*000e*/ 	.short	(.L_4 - .L_3)
	.align		4
.L_3:
        /*0010*/ 	.word	index@(_Z5hellov)
        /*0014*/ 	.word	0x00000000


	//----- nvinfo : EIATTR_MIN_STACK_SIZE
	.align		4
.L_4:
        /*0018*/ 	.byte	0x04, 0x12
        /*001a*/ 	.short	(.L_6 - .L_5)
	.align		4
.L_5:
        /*001c*/ 	.word	index@(_Z5hellov)
        /*0020*/ 	.word	0x00000000
.L_6:


//--------------------- .nv.compat                --------------------------
	.section	.nv.compat,"",@"SHT_CUDA_COMPAT_INFO"
	.align	4
        /*0000*/ 	.byte	0x02, 0x09, 0x00, 0x00, 0x02, 0x02, 0x01, 0x00, 0x02, 0x05, 0x05, 0x00, 0x03, 0x07, 0x01, 0x01
        /*0010*/ 	.byte	0x02, 0x03, 0x00, 0x00, 0x02, 0x06, 0x01, 0x00, 0x04, 0x0b, 0x08, 0x00, 0x09, 0x00, 0x00, 0x00
        /*0020*/ 	.byte	0x00, 0x00, 0x00, 0x00


//--------------------- .nv.info._Z5hellov        --------------------------
	.section	.nv.info._Z5hellov,"",@"SHT_CUDA_INFO"
	.sectionflags	@""
	.align	4


	//----- nvinfo : EIATTR_CUDA_API_VERSION
	.align		4
        /*0000*/ 	.byte	0x04, 0x37
        /*0002*/ 	.short	(.L_8 - .L_7)
.L_7:
        /*0004*/ 	.word	0x00000082


	//----- nvinfo : EIATTR_SPARSE_MMA_MASK
	.align		4
.L_8:
        /*0008*/ 	.byte	0x03, 0x50
        /*000a*/ 	.short	0x0000


	//----- nvinfo : EIATTR_MAXREG_COUNT
	.align		4
        /*000c*/ 	.byte	0x03, 0x1b
        /*000e*/ 	.short	0x00ff


	//----- nvinfo : EIATTR_EXTERNS
	.align		4
        /*0010*/ 	.byte	0x04, 0x0f
        /*0012*/ 	.short	(.L_10 - .L_9)


	//   ....[0]....
	.align		4
.L_9:
        /*0014*/ 	.word	index@(vprintf)


	//----- nvinfo : EIATTR_MERCURY_ISA_VERSION
	.align		4
.L_10:
        /*0018*/ 	.byte	0x03, 0x5f
        /*001a*/ 	.short	0x0101


	//----- nvinfo : EIATTR_VRC_CTA_INIT_COUNT
	.align		4
        /*001c*/ 	.byte	0x02, 0x4a
	.zero		1
	.zero		1


	//----- nvinfo : EIATTR_SYSCALL_OFFSETS
	.align		4
        /*0020*/ 	.byte	0x04, 0x46
        /*0022*/ 	.short	(.L_12 - .L_11)


	//   ....[0]....
.L_11:
        /*0024*/ 	.word	0x00000080


	//----- nvinfo : EIATTR_EXIT_INSTR_OFFSETS
	.align		4
.L_12:
        /*0028*/ 	.byte	0x04, 0x1c
        /*002a*/ 	.short	(.L_14 - .L_13)


	//   ....[0]....
.L_13:
        /*002c*/ 	.word	0x00000090


	//----- nvinfo : EIATTR_SW_WAR
	.align		4
.L_14:
        /*0030*/ 	.byte	0x04, 0x36
        /*0032*/ 	.short	(.L_16 - .L_15)
.L_15:
        /*0034*/ 	.word	0x00000008
.L_16:


//--------------------- .nv.callgraph             --------------------------
	.section	.nv.callgraph,"",@"SHT_CUDA_CALLGRAPH"
	.align	4
	.sectionentsize	8
	.align		4
        /*0000*/ 	.word	0x00000000
	.align		4
        /*0004*/ 	.word	0xffffffff
	.align		4
        /*0008*/ 	.word	index@(_Z5hellov)
	.align		4
        /*000c*/ 	.word	index@(vprintf)
	.align		4
        /*0010*/ 	.word	0x00000000
	.align		4
        /*0014*/ 	.word	0xfffffffe
	.align		4
        /*0018*/ 	.word	0x00000000
	.align		4
        /*001c*/ 	.word	0xfffffffd
	.align		4
        /*0020*/ 	.word	0x00000000
	.align		4
        /*0024*/ 	.word	0xfffffffc


//--------------------- .nv.constant4             --------------------------
	.section	.nv.constant4,"a",@progbits
	.align	8
	.align		8
.nv.constant4:
        /*0000*/ 	.dword	vprintf
	.align		8
        /*0008*/ 	.dword	$str


//--------------------- .text._Z5hellov           --------------------------
	.section	.text._Z5hellov,"ax",@progbits
	.align	128
        .global         _Z5hellov
        .type           _Z5hellov,@function
        .size           _Z5hellov,(.L_x_2 - _Z5hellov)
        .other          _Z5hellov,@"STO_CUDA_ENTRY STV_DEFAULT"
_Z5hellov:
.text._Z5hellov:
[----:B------:R-:W0:Y:S01]  /*0000*/  LDC R1, c[0x0][0x37c] ;  /* 0x0000df00ff017b82 */ /* 0x000e220000000800 */
[----:B------:R-:W-:Y:S01]  /*0010*/  MOV R0, 0x0 ;  /* 0x0000000000007802 */ /* 0x000fe20000000f00 */
[----:B------:R-:W1:Y:S01]  /*0020*/  LDCU.64 UR4, c[0x4][0x8] ;  /* 0x01000100ff0477ac */ /* 0x000e620008000a00 */
[----:B------:R-:W-:-:S05]  /*0030*/  CS2R R6, SRZ ;  /* 0x0000000000067805 */ /* 0x000fca000001ff00 */
[----:B------:R2:W3:Y:S01]  /*0040*/  LDC.64 R2, c[0x4][R0] ;  /* 0x0100000000027b82 */ /* 0x0004e20000000a00 */
[----:B-1----:R-:W-:Y:S02]  /*0050*/  IMAD.U32 R4, RZ, RZ, UR4 ;  /* 0x00000004ff047e24 */ /* 0x002fe4000f8e00ff */
[----:B--2---:R-:W-:-:S07]  /*0060*/  IMAD.U32 R5, RZ, RZ, UR5 ;  /* 0x00000005ff057e24 */ /* 0x004fce000f8e00ff */
[----:B------:R-:W-:-:S07]  /*0070*/  LEPC R20, `(.L_x_0) ;  /* 0x000000001014794e */ /* 0x000fce0000000000 */
[----:B0--3--:R-:W-:Y:S05]  /*0080*/  CALL.ABS.NOINC R2 ;  /* 0x0000000002007343 */ /* 0x009fea0003c00000 */
.L_x_0:
[----:B------:R-:W-:Y:S05]  /*0090*/  EXIT ;  /* 0x000000000000794d */ /* 0x000fea0003800000 */
.L_x_1:
[----:B------:R-:W-:-:S00]  /*00a0*/  BRA `(.L_x_1) ;  /* 0xfffffffc00fc7947 */ /* 0x000fc0000383ffff */
[----:B------:R-:W-:-:S00]  /*00b0*/  NOP ;  /* 0x0000000000007918 */ /* 0x000fc00000000000 */
        /* <DEDUP_REMOVED lines=12> */
.L_x_2:


//--------------------- .nv.global.init           --------------------------
	.section	.nv.global.init,"aw",@progbits
.nv.global.init:
	.type		$str,@object
	.size		$str,(.L_0 - $str)
$str:
        /*0000*/ 	.byte	0x48, 0x65, 0x6c, 0x6c, 0x6f, 0x2c, 0x20, 0x57, 0x6f, 0x72, 0x6c, 0x64, 0x0a, 0x00
.L_0:


//--------------------- .nv.shared.reserved.0     --------------------------
	.section	.nv.shared.reserved.0,"aw",@nobits
	.weak		__nv_reservedSMEM_offset_0_alias
	.size		__nv_reservedSMEM_offset_0_alias, 0, 64
	.other		__nv_reservedSMEM_offset_0_alias,@"STO_CUDA_RESERVED_SHARED STV_DEFAULT"
__nv_reservedSMEM_offset_0_alias:
	.zero		0
	.zero		64


//--------------------- .nv.constant0._Z5hellov   --------------------------
	.section	.nv.constant0._Z5hellov,"a",@progbits
	.sectionflags	@""
	.align	4
.nv.constant0._Z5hellov:
	.zero		896


//--------------------- SYMBOLS --------------------------

	.type		.nv.reservedSmem.offset0,@object
	.size		.nv.reservedSmem.offset0,0x4
	.type		vprintf,@function
